//
// Generated by NVIDIA NVVM Compiler
//
// Compiler Build ID: CL-36424714
// Cuda compilation tools, release 13.0, V13.0.88
// Based on NVVM 20.0.0
//

.version 9.0
.target sm_100
.address_size 64

	// .globl	_Z6kernelPiiPbi

.visible .entry _Z6kernelPiiPbi(
	.param .u64 .ptr .align 1 _Z6kernelPiiPbi_param_0,
	.param .u32 _Z6kernelPiiPbi_param_1,
	.param .u64 .ptr .align 1 _Z6kernelPiiPbi_param_2,
	.param .u32 _Z6kernelPiiPbi_param_3
)
{
	.reg .pred 	%p<6>;
	.reg .b16 	%rs<3>;
	.reg .b32 	%r<28>;
	.reg .b64 	%rd<9>;

	ld.param.u64 	%rd3, [_Z6kernelPiiPbi_param_0];
	ld.param.u32 	%r15, [_Z6kernelPiiPbi_param_1];
	ld.param.u64 	%rd4, [_Z6kernelPiiPbi_param_2];
	ld.param.u32 	%r16, [_Z6kernelPiiPbi_param_3];
	cvta.to.global.u64 	%rd1, %rd4;
	cvta.to.global.u64 	%rd2, %rd3;
	mov.u32 	%r17, %ctaid.x;
	mov.u32 	%r18, %ntid.x;
	mov.u32 	%r1, %tid.x;
	mad.lo.s32 	%r19, %r17, %r18, %r1;
	mul.lo.s32 	%r7, %r16, %r19;
	add.s32 	%r24, %r7, %r16;
	setp.lt.s32 	%p1, %r16, 0;
	@%p1 bra 	$L__BB0_8;
	add.s32 	%r23, %r24, %r7;
$L__BB0_2:
	shr.u32 	%r20, %r23, 31;
	add.s32 	%r21, %r23, %r20;
	shr.s32 	%r8, %r21, 1;
	mul.wide.s32 	%rd5, %r8, 4;
	add.s64 	%rd6, %rd2, %rd5;
	ld.global.u32 	%r9, [%rd6];
	setp.ge.s32 	%p2, %r9, %r15;
	@%p2 bra 	$L__BB0_4;
	add.s32 	%r7, %r8, 1;
	bra.uni 	$L__BB0_7;
$L__BB0_4:
	setp.ne.s32 	%p3, %r9, %r15;
	@%p3 bra 	$L__BB0_6;
	mov.b16 	%rs1, 1;
	st.global.u8 	[%rd1], %rs1;
	bra.uni 	$L__BB0_8;
$L__BB0_6:
	add.s32 	%r24, %r8, -1;
$L__BB0_7:
	add.s32 	%r23, %r24, %r7;
	setp.le.s32 	%p4, %r7, %r24;
	@%p4 bra 	$L__BB0_2;
$L__BB0_8:
	mul.wide.u32 	%rd7, %r1, 4;
	add.s64 	%rd8, %rd2, %rd7;
	ld.global.u32 	%r22, [%rd8];
	setp.ne.s32 	%p5, %r22, %r15;
	@%p5 bra 	$L__BB0_10;
	mov.b16 	%rs2, 1;
	st.global.u8 	[%rd1], %rs2;
$L__BB0_10:
	ret;

}


// ===== COMPILED SASS (sm_100) =====

	.target	sm_100

	.elftype	@"ET_EXEC"


//--------------------- .note.nv.tkinfo           --------------------------
	.section	.note.nv.tkinfo,"",@"SHT_NOTE"
	.sectionflags	@"SHF_NOTE_NV_TKINFO"
	.tkinfo
        /*0018*/ 	.word	0x00000002
        /*0030*/ 	.string	""
        /*0030*/ 	.string	"ptxas"
        /*0030*/ 	.string	"Cuda compilation tools, release 13.0, V13.0.88"
        /*0030*/ 	.string	"Build cuda_13.0.r13.0/compiler.36424714_0"
        /*0030*/ 	.string	"-arch sm_100 -m 64 "



//--------------------- .note.nv.cuinfo           --------------------------
	.section	.note.nv.cuinfo,"",@"SHT_NOTE"
	.sectionflags	@"SHF_NOTE_NV_CUINFO"
        /*0018*/ 	.short	0x0002
        /*001a*/ 	.short	0x0064
        /*001c*/ 	.short	0x0082
	.zero		2


//--------------------- .nv.info                  --------------------------
	.section	.nv.info,"",@"SHT_CUDA_INFO"
	.align	4


	//----- nvinfo : EIATTR_REGCOUNT
	.align		4
        /*0000*/ 	.byte	0x04, 0x2f
        /*0002*/ 	.short	(.L_1 - .L_0)
	.align		4
.L_0:
        /*0004*/ 	.word	index@(_Z6kernelPiiPbi)
        /*0008*/ 	.word	0x0000000e


	//----- nvinfo : EIATTR_FRAME_SIZE
	.align		4
.L_1:
        /*000c*/ 	.byte	0x04, 0x11
        /*000e*/ 	.short	(.L_3 - .L_2)
	.align		4
.L_2:
        /*0010*/ 	.word	index@(_Z6kernelPiiPbi)
        /*0014*/ 	.word	0x00000000


	//----- nvinfo : EIATTR_MIN_STACK_SIZE
	.align		4
.L_3:
        /*0018*/ 	.byte	0x04, 0x12
        /*001a*/ 	.short	(.L_5 - .L_4)
	.align		4
.L_4:
        /*001c*/ 	.word	index@(_Z6kernelPiiPbi)
        /*0020*/ 	.word	0x00000000
.L_5:


//--------------------- .nv.compat                --------------------------
	.section	.nv.compat,"",@"SHT_CUDA_COMPAT_INFO"
	.align	4
        /*0000*/ 	.byte	0x02, 0x09, 0x00, 0x00, 0x02, 0x02, 0x01, 0x00, 0x02, 0x05, 0x05, 0x00, 0x03, 0x07, 0x01, 0x01
        /*0010*/ 	.byte	0x02, 0x03, 0x00, 0x00, 0x02, 0x06, 0x01, 0x00, 0x04, 0x0b, 0x08, 0x00, 0x09, 0x00, 0x00, 0x00
        /*0020*/ 	.byte	0x00, 0x00, 0x00, 0x00


//--------------------- .nv.info._Z6kernelPiiPbi  --------------------------
	.section	.nv.info._Z6kernelPiiPbi,"",@"SHT_CUDA_INFO"
	.sectionflags	@""
	.align	4


	//----- nvinfo : EIATTR_CUDA_API_VERSION
	.align		4
        /*0000*/ 	.byte	0x04, 0x37
        /*0002*/ 	.short	(.L_7 - .L_6)
.L_6:
        /*0004*/ 	.word	0x00000082


	//----- nvinfo : EIATTR_KPARAM_INFO
	.align		4
.L_7:
        /*0008*/ 	.byte	0x04, 0x17
        /*000a*/ 	.short	(.L_9 - .L_8)
.L_8:
        /*000c*/ 	.word	0x00000000
        /*0010*/ 	.short	0x0003
        /*0012*/ 	.short	0x0018
        /*0014*/ 	.byte	0x00, 0xf0, 0x11, 0x00


	//----- nvinfo : EIATTR_KPARAM_INFO
	.align		4
.L_9:
        /*0018*/ 	.byte	0x04, 0x17
        /*001a*/ 	.short	(.L_11 - .L_10)
.L_10:
        /*001c*/ 	.word	0x00000000
        /*0020*/ 	.short	0x0002
        /*0022*/ 	.short	0x0010
        /*0024*/ 	.byte	0x00, 0xf5, 0x21, 0x00


	//----- nvinfo : EIATTR_KPARAM_INFO
	.align		4
.L_11:
        /*0028*/ 	.byte	0x04, 0x17
        /*002a*/ 	.short	(.L_13 - .L_12)
.L_12:
        /*002c*/ 	.word	0x00000000
        /*0030*/ 	.short	0x0001
        /*0032*/ 	.short	0x0008
        /*0034*/ 	.byte	0x00, 0xf0, 0x11, 0x00


	//----- nvinfo : EIATTR_KPARAM_INFO
	.align		4
.L_13:
        /*0038*/ 	.byte	0x04, 0x17
        /*003a*/ 	.short	(.L_15 - .L_14)
.L_14:
        /*003c*/ 	.word	0x00000000
        /*0040*/ 	.short	0x0000
        /*0042*/ 	.short	0x0000
        /*0044*/ 	.byte	0x00, 0xf5, 0x21, 0x00


	//----- nvinfo : EIATTR_SPARSE_MMA_MASK
	.align		4
.L_15:
        /*0048*/ 	.byte	0x03, 0x50
        /*004a*/ 	.short	0x0000


	//----- nvinfo : EIATTR_MAXREG_COUNT
	.align		4
        /*004c*/ 	.byte	0x03, 0x1b
        /*004e*/ 	.short	0x00ff


	//----- nvinfo : EIATTR_MERCURY_ISA_VERSION
	.align		4
        /*0050*/ 	.byte	0x03, 0x5f
        /*0052*/ 	.short	0x0101


	//----- nvinfo : EIATTR_VRC_CTA_INIT_COUNT
	.align		4
        /*0054*/ 	.byte	0x02, 0x4a
	.zero		1
	.zero		1


	//----- nvinfo : EIATTR_EXIT_INSTR_OFFSETS
	.align		4
        /*0058*/ 	.byte	0x04, 0x1c
        /*005a*/ 	.short	(.L_17 - .L_16)


	//   ....[0]....
.L_16:
        /*005c*/ 	.word	0x00000290


	//   ....[1]....
        /*0060*/ 	.word	0x000002d0


	//----- nvinfo : EIATTR_CRS_STACK_SIZE
	.align		4
.L_17:
        /*0064*/ 	.byte	0x04, 0x1e
        /*0066*/ 	.short	(.L_19 - .L_18)
.L_18:
        /*0068*/ 	.word	0x00000000


	//----- nvinfo : EIATTR_CBANK_PARAM_SIZE
	.align		4
.L_19:
        /*006c*/ 	.byte	0x03, 0x19
        /*006e*/ 	.short	0x001c


	//----- nvinfo : EIATTR_PARAM_CBANK
	.align		4
        /*0070*/ 	.byte	0x04, 0x0a
        /*0072*/ 	.short	(.L_21 - .L_20)
	.align		4
.L_20:
        /*0074*/ 	.word	index@(.nv.constant0._Z6kernelPiiPbi)
        /*0078*/ 	.short	0x0380
        /*007a*/ 	.short	0x001c


	//----- nvinfo : EIATTR_SW_WAR
	.align		4
.L_21:
        /*007c*/ 	.byte	0x04, 0x36
        /*007e*/ 	.short	(.L_23 - .L_22)
.L_22:
        /*0080*/ 	.word	0x00000008
.L_23:


//--------------------- .nv.callgraph             --------------------------
	.section	.nv.callgraph,"",@"SHT_CUDA_CALLGRAPH"
	.align	4
	.sectionentsize	8
	.align		4
        /*0000*/ 	.word	0x00000000
	.align		4
        /*0004*/ 	.word	0xffffffff
	.align		4
        /*0008*/ 	.word	0x00000000
	.align		4
        /*000c*/ 	.word	0xfffffffe
	.align		4
        /*0010*/ 	.word	0x00000000
	.align		4
        /*0014*/ 	.word	0xfffffffd
	.align		4
        /*0018*/ 	.word	0x00000000
	.align		4
        /*001c*/ 	.word	0xfffffffc


//--------------------- .text._Z6kernelPiiPbi     --------------------------
	.section	.text._Z6kernelPiiPbi,"ax",@progbits
	.align	128
        .global         _Z6kernelPiiPbi
        .type           _Z6kernelPiiPbi,@function
        .size           _Z6kernelPiiPbi,(.L_x_7 - _Z6kernelPiiPbi)
        .other          _Z6kernelPiiPbi,@"STO_CUDA_ENTRY STV_DEFAULT"
_Z6kernelPiiPbi:
.text._Z6kernelPiiPbi:
[----:B------:R-:W-:Y:S01]  /*0000*/  LDC R1, c[0x0][0x37c] ;  /* 0x0000df00ff017b82 */ /* 0x000fe20000000800 */
[----:B------:R-:W0:Y:S01]  /*0010*/  S2R R9, SR_TID.X ;  /* 0x0000000000097919 */ /* 0x000e220000002100 */
[----:B------:R-:W1:Y:S06]  /*0020*/  LDCU UR7, c[0x0][0x398] ;  /* 0x00007300ff0777ac */ /* 0x000e6c0008000800 */
[----:B------:R-:W0:Y:S01]  /*0030*/  S2UR UR6, SR_CTAID.X ;  /* 0x00000000000679c3 */ /* 0x000e220000002500 */
[----:B------:R-:W2:Y:S07]  /*0040*/  LDCU.64 UR4, c[0x0][0x358] ;  /* 0x00006b00ff0477ac */ /* 0x000eae0008000a00 */
[----:B------:R-:W0:Y:S01]  /*0050*/  LDC R0, c[0x0][0x360] ;  /* 0x0000d800ff007b82 */ /* 0x000e220000000800 */
[----:B-1----:R-:W-:Y:S01]  /*0060*/  UISETP.GE.AND UP0, UPT, UR7, URZ, UPT ;  /* 0x000000ff0700728c */ /* 0x002fe2000bf06270 */
[----:B0-----:R-:W-:-:S08]  /*0070*/  IMAD R0, R0, UR6, R9 ;  /* 0x0000000600007c24 */ /* 0x001fd0000f8e0209 */
[----:B--2---:R-:W-:Y:S05]  /*0080*/  BRA.U !UP0, `(.L_x_0) ;  /* 0x00000001086c7547 */ /* 0x004fea000b800000 */
[----:B------:R-:W0:Y:S01]  /*0090*/  LDC R6, c[0x0][0x388] ;  /* 0x0000e200ff067b82 */ /* 0x000e220000000800 */
[----:B------:R-:W-:Y:S01]  /*00a0*/  IMAD R0, R0, UR7, RZ ;  /* 0x0000000700007c24 */ /* 0x000fe2000f8e02ff */
[----:B------:R-:W-:Y:S03]  /*00b0*/  BSSY.RECONVERGENT B0, `(.L_x_0) ;  /* 0x0000018000007945 */ /* 0x000fe60003800200 */
[----:B------:R-:W-:-:S03]  /*00c0*/  VIADD R7, R0, UR7 ;  /* 0x0000000700077c36 */ /* 0x000fc60008000000 */
[----:B------:R-:W1:Y:S02]  /*00d0*/  LDC.64 R4, c[0x0][0x380] ;  /* 0x0000e000ff047b82 */ /* 0x000e640000000a00 */
[----:B------:R-:W-:-:S07]  /*00e0*/  IADD3 R2, PT, PT, R0, R7, RZ ;  /* 0x0000000700027210 */ /* 0x000fce0007ffe0ff */
.L_x_4:
[----:B------:R-:W-:-:S04]  /*00f0*/  LEA.HI R2, R2, R2, RZ, 0x1 ;  /* 0x0000000202027211 */ /* 0x000fc800078f08ff */
[----:B------:R-:W-:-:S05]  /*0100*/  SHF.R.S32.HI R11, RZ, 0x1, R2 ;  /* 0x00000001ff0b7819 */ /* 0x000fca0000011402 */
[----:B-1----:R-:W-:-:S06]  /*0110*/  IMAD.WIDE R2, R11, 0x4, R4 ;  /* 0x000000040b027825 */ /* 0x002fcc00078e0204 */
[----:B------:R-:W0:Y:S01]  /*0120*/  LDG.E R3, desc[UR4][R2.64] ;  /* 0x0000000402037981 */ /* 0x000e22000c1e1900 */
[----:B------:R-:W-:Y:S01]  /*0130*/  BSSY.RELIABLE B1, `(.L_x_1) ;  /* 0x0000008000017945 */ /* 0x000fe20003800100 */
[----:B0-----:R-:W-:-:S13]  /*0140*/  ISETP.GE.AND P0, PT, R3, R6, PT ;  /* 0x000000060300720c */ /* 0x001fda0003f06270 */
[----:B------:R-:W-:Y:S01]  /*0150*/  @!P0 VIADD R0, R11, 0x1 ;  /* 0x000000010b008836 */ /* 0x000fe20000000000 */
[----:B------:R-:W-:Y:S06]  /*0160*/  @!P0 BRA `(.L_x_2) ;  /* 0x0000000000108947 */ /* 0x000fec0003800000 */
[----:B------:R-:W-:-:S13]  /*0170*/  ISETP.NE.AND P0, PT, R3, R6, PT ;  /* 0x000000060300720c */ /* 0x000fda0003f05270 */
[----:B------:R-:W-:Y:S05]  /*0180*/  @!P0 BREAK.RELIABLE B1 ;  /* 0x0000000000018942 */ /* 0x000fea0003800100 */
[----:B------:R-:W-:Y:S05]  /*0190*/  @!P0 BRA `(.L_x_3) ;  /* 0x0000000000188947 */ /* 0x000fea0003800000 */
[----:B------:R-:W-:-:S07]  /*01a0*/  IADD3 R7, PT, PT, R11, -0x1, RZ ;  /* 0xffffffff0b077810 */ /* 0x000fce0007ffe0ff */
.L_x_2:
[----:B------:R-:W-:Y:S05]  /*01b0*/  BSYNC.RELIABLE B1 ;  /* 0x0000000000017941 */ /* 0x000fea0003800100 */
.L_x_1:
[C---:B------:R-:W-:Y:S01]  /*01c0*/  ISETP.GT.AND P0, PT, R0.reuse, R7, PT ;  /* 0x000000070000720c */ /* 0x040fe20003f04270 */
[----:B------:R-:W-:-:S12]  /*01d0*/  IMAD.IADD R2, R0, 0x1, R7 ;  /* 0x0000000100027824 */ /* 0x000fd800078e0207 */
[----:B------:R-:W-:Y:S05]  /*01e0*/  @!P0 BRA `(.L_x_4) ;  /* 0xfffffffc00c08947 */ /* 0x000fea000383ffff */
[----:B------:R-:W-:Y:S05]  /*01f0*/  BRA `(.L_x_5) ;  /* 0x00000000000c7947 */ /* 0x000fea0003800000 */
.L_x_3:
[----:B------:R-:W0:Y:S01]  /*0200*/  LDC.64 R2, c[0x0][0x390] ;  /* 0x0000e400ff027b82 */ /* 0x000e220000000a00 */
[----:B------:R-:W-:-:S05]  /*0210*/  HFMA2 R0, -RZ, RZ, 0, 5.9604644775390625e-08 ;  /* 0x00000001ff007431 */ /* 0x000fca00000001ff */
[----:B0-----:R0:W-:Y:S02]  /*0220*/  STG.E.U8 desc[UR4][R2.64], R0 ;  /* 0x0000000002007986 */ /* 0x0011e4000c101104 */
.L_x_5:
[----:B------:R-:W-:Y:S05]  /*0230*/  BSYNC.RECONVERGENT B0 ;  /* 0x0000000000007941 */ /* 0x000fea0003800200 */
.L_x_0:
[----:B0-----:R-:W0:Y:S01]  /*0240*/  LDC.64 R2, c[0x0][0x380] ;  /* 0x0000e000ff027b82 */ /* 0x001e220000000a00 */
[----:B------:R-:W1:Y:S01]  /*0250*/  LDCU UR6, c[0x0][0x388] ;  /* 0x00007100ff0677ac */ /* 0x000e620008000800 */
[----:B0-----:R-:W-:-:S06]  /*0260*/  IMAD.WIDE.U32 R2, R9, 0x4, R2 ;  /* 0x0000000409027825 */ /* 0x001fcc00078e0002 */
[----:B------:R-:W1:Y:S02]  /*0270*/  LDG.E R2, desc[UR4][R2.64] ;  /* 0x0000000402027981 */ /* 0x000e64000c1e1900 */
[----:B-1----:R-:W-:-:S13]  /*0280*/  ISETP.NE.AND P0, PT, R2, UR6, PT ;  /* 0x0000000602007c0c */ /* 0x002fda000bf05270 */
[----:B------:R-:W-:Y:S05]  /*0290*/  @P0 EXIT ;  /* 0x000000000000094d */ /* 0x000fea0003800000 */
[----:B------:R-:W0:Y:S01]  /*02a0*/  LDC.64 R2, c[0x0][0x390] ;  /* 0x0000e400ff027b82 */ /* 0x000e220000000a00 */
[----:B------:R-:W-:-:S05]  /*02b0*/  IMAD.MOV.U32 R0, RZ, RZ, 0x1 ;  /* 0x00000001ff007424 */ /* 0x000fca00078e00ff */
[----:B0-----:R-:W-:Y:S01]  /*02c0*/  STG.E.U8 desc[UR4][R2.64], R0 ;  /* 0x0000000002007986 */ /* 0x001fe2000c101104 */
[----:B------:R-:W-:Y:S05]  /*02d0*/  EXIT ;  /* 0x000000000000794d */ /* 0x000fea0003800000 */
.L_x_6:
[----:B------:R-:W-:-:S00]  /*02e0*/  BRA `(.L_x_6) ;  /* 0xfffffffc00fc7947 */ /* 0x000fc0000383ffff */
[----:B------:R-:W-:-:S00]  /*02f0*/  NOP ;  /* 0x0000000000007918 */ /* 0x000fc00000000000 */
        /* <DEDUP_REMOVED lines=8> */
.L_x_7:


//--------------------- .nv.shared.reserved.0     --------------------------
	.section	.nv.shared.reserved.0,"aw",@nobits
	.weak		__nv_reservedSMEM_offset_0_alias
	.size		__nv_reservedSMEM_offset_0_alias, 0, 64
	.other		__nv_reservedSMEM_offset_0_alias,@"STO_CUDA_RESERVED_SHARED STV_DEFAULT"
__nv_reservedSMEM_offset_0_alias:
	.zero		0
	.zero		64


//--------------------- .nv.constant0._Z6kernelPiiPbi --------------------------
	.section	.nv.constant0._Z6kernelPiiPbi,"a",@progbits
	.sectionflags	@""
	.align	4
.nv.constant0._Z6kernelPiiPbi:
	.zero		924


//--------------------- SYMBOLS --------------------------

	.type		.nv.reservedSmem.offset0,@object
	.size		.nv.reservedSmem.offset0,0x4
